//
// Generated by NVIDIA NVVM Compiler
//
// Compiler Build ID: CL-36424714
// Cuda compilation tools, release 13.0, V13.0.88
// Based on NVVM 20.0.0
//

.version 9.0
.target sm_100
.address_size 64

	// .globl	_Z5hellov
.extern .func  (.param .b32 func_retval0) vprintf
(
	.param .b64 vprintf_param_0,
	.param .b64 vprintf_param_1
)
;
.global .align 1 .b8 $str[39] = {72, 101, 108, 108, 111, 32, 102, 114, 111, 109, 32, 71, 80, 85, 32, 116, 104, 114, 101, 97, 100, 32, 37, 100, 32, 105, 110, 32, 98, 108, 111, 99, 107, 32, 37, 100, 33, 10};

.visible .entry _Z5hellov()
{
	.local .align 8 .b8 	__local_depot0[8];
	.reg .b64 	%SP;
	.reg .b64 	%SPL;
	.reg .b32 	%r<5>;
	.reg .b64 	%rd<5>;

	mov.u64 	%SPL, __local_depot0;
	cvta.local.u64 	%SP, %SPL;
	add.u64 	%rd1, %SP, 0;
	add.u64 	%rd2, %SPL, 0;
	mov.u32 	%r1, %tid.x;
	mov.u32 	%r2, %ctaid.x;
	st.local.v2.u32 	[%rd2], {%r1, %r2};
	mov.u64 	%rd3, $str;
	cvta.global.u64 	%rd4, %rd3;
	{ // callseq 0, 0
	.param .b64 param0;
	st.param.b64 	[param0], %rd4;
	.param .b64 param1;
	st.param.b64 	[param1], %rd1;
	.param .b32 retval0;
	call.uni (retval0), 
	vprintf, 
	(
	param0, 
	param1
	);
	ld.param.b32 	%r3, [retval0];
	} // callseq 0
	ret;

}


// ===== COMPILED SASS (sm_100) =====

	.target	sm_100

	.elftype	@"ET_EXEC"


//--------------------- .note.nv.tkinfo           --------------------------
	.section	.note.nv.tkinfo,"",@"SHT_NOTE"
	.sectionflags	@"SHF_NOTE_NV_TKINFO"
	.tkinfo
        /*0018*/ 	.word	0x00000002
        /*0030*/ 	.string	""
        /*0030*/ 	.string	"ptxas"
        /*0030*/ 	.string	"Cuda compilation tools, release 13.0, V13.0.88"
        /*0030*/ 	.string	"Build cuda_13.0.r13.0/compiler.36424714_0"
        /*0030*/ 	.string	"-arch sm_100 -m 64 "



//--------------------- .note.nv.cuinfo           --------------------------
	.section	.note.nv.cuinfo,"",@"SHT_NOTE"
	.sectionflags	@"SHF_NOTE_NV_CUINFO"
        /*0018*/ 	.short	0x0002
        /*001a*/ 	.short	0x0064
        /*001c*/ 	.short	0x0082
	.zero		2


//--------------------- .nv.info                  --------------------------
	.section	.nv.info,"",@"SHT_CUDA_INFO"
	.align	4


	//----- nvinfo : EIATTR_REGCOUNT
	.align		4
        /*0000*/ 	.byte	0x04, 0x2f
        /*0002*/ 	.short	(.L_2 - .L_1)
	.align		4
.L_1:
        /*0004*/ 	.word	index@(_Z5hellov)
        /*0008*/ 	.word	0x00000018


	//----- nvinfo : EIATTR_FRAME_SIZE
	.align		4
.L_2:
        /*000c*/ 	.byte	0x04, 0x11
        /*000e*/ 	.short	(.L_4 - .L_3)
	.align		4
.L_3:
        /*0010*/ 	.word	index@(_Z5hellov)
        /*0014*/ 	.word	0x00000008


	//----- nvinfo : EIATTR_MIN_STACK_SIZE
	.align		4
.L_4:
        /*0018*/ 	.byte	0x04, 0x12
        /*001a*/ 	.short	(.L_6 - .L_5)
	.align		4
.L_5:
        /*001c*/ 	.word	index@(_Z5hellov)
        /*0020*/ 	.word	0x00000008
.L_6:


//--------------------- .nv.compat                --------------------------
	.section	.nv.compat,"",@"SHT_CUDA_COMPAT_INFO"
	.align	4
        /*0000*/ 	.byte	0x02, 0x09, 0x00, 0x00, 0x02, 0x02, 0x01, 0x00, 0x02, 0x05, 0x05, 0x00, 0x03, 0x07, 0x01, 0x01
        /*0010*/ 	.byte	0x02, 0x03, 0x00, 0x00, 0x02, 0x06, 0x01, 0x00, 0x04, 0x0b, 0x08, 0x00, 0x09, 0x00, 0x00, 0x00
        /*0020*/ 	.byte	0x00, 0x00, 0x00, 0x00


//--------------------- .nv.info._Z5hellov        --------------------------
	.section	.nv.info._Z5hellov,"",@"SHT_CUDA_INFO"
	.sectionflags	@""
	.align	4


	//----- nvinfo : EIATTR_CUDA_API_VERSION
	.align		4
        /*0000*/ 	.byte	0x04, 0x37
        /*0002*/ 	.short	(.L_8 - .L_7)
.L_7:
        /*0004*/ 	.word	0x00000082


	//----- nvinfo : EIATTR_SPARSE_MMA_MASK
	.align		4
.L_8:
        /*0008*/ 	.byte	0x03, 0x50
        /*000a*/ 	.short	0x0000


	//----- nvinfo : EIATTR_MAXREG_COUNT
	.align		4
        /*000c*/ 	.byte	0x03, 0x1b
        /*000e*/ 	.short	0x00ff


	//----- nvinfo : EIATTR_EXTERNS
	.align		4
        /*0010*/ 	.byte	0x04, 0x0f
        /*0012*/ 	.short	(.L_10 - .L_9)


	//   ....[0]....
	.align		4
.L_9:
        /*0014*/ 	.word	index@(vprintf)


	//----- nvinfo : EIATTR_MERCURY_ISA_VERSION
	.align		4
.L_10:
        /*0018*/ 	.byte	0x03, 0x5f
        /*001a*/ 	.short	0x0101


	//----- nvinfo : EIATTR_VRC_CTA_INIT_COUNT
	.align		4
        /*001c*/ 	.byte	0x02, 0x4a
	.zero		1
	.zero		1


	//----- nvinfo : EIATTR_SYSCALL_OFFSETS
	.align		4
        /*0020*/ 	.byte	0x04, 0x46
        /*0022*/ 	.short	(.L_12 - .L_11)


	//   ....[0]....
.L_11:
        /*0024*/ 	.word	0x000000f0


	//----- nvinfo : EIATTR_EXIT_INSTR_OFFSETS
	.align		4
.L_12:
        /*0028*/ 	.byte	0x04, 0x1c
        /*002a*/ 	.short	(.L_14 - .L_13)


	//   ....[0]....
.L_13:
        /*002c*/ 	.word	0x00000100


	//----- nvinfo : EIATTR_SW_WAR
	.align		4
.L_14:
        /*0030*/ 	.byte	0x04, 0x36
        /*0032*/ 	.short	(.L_16 - .L_15)
.L_15:
        /*0034*/ 	.word	0x00000008
.L_16:


//--------------------- .nv.callgraph             --------------------------
	.section	.nv.callgraph,"",@"SHT_CUDA_CALLGRAPH"
	.align	4
	.sectionentsize	8
	.align		4
        /*0000*/ 	.word	0x00000000
	.align		4
        /*0004*/ 	.word	0xffffffff
	.align		4
        /*0008*/ 	.word	index@(_Z5hellov)
	.align		4
        /*000c*/ 	.word	index@(vprintf)
	.align		4
        /*0010*/ 	.word	0x00000000
	.align		4
        /*0014*/ 	.word	0xfffffffe
	.align		4
        /*0018*/ 	.word	0x00000000
	.align		4
        /*001c*/ 	.word	0xfffffffd
	.align		4
        /*0020*/ 	.word	0x00000000
	.align		4
        /*0024*/ 	.word	0xfffffffc


//--------------------- .nv.constant4             --------------------------
	.section	.nv.constant4,"a",@progbits
	.align	8
	.align		8
.nv.constant4:
        /*0000*/ 	.dword	vprintf
	.align		8
        /*0008*/ 	.dword	$str


//--------------------- .text._Z5hellov           --------------------------
	.section	.text._Z5hellov,"ax",@progbits
	.align	128
        .global         _Z5hellov
        .type           _Z5hellov,@function
        .size           _Z5hellov,(.L_x_2 - _Z5hellov)
        .other          _Z5hellov,@"STO_CUDA_ENTRY STV_DEFAULT"
_Z5hellov:
.text._Z5hellov:
[----:B------:R-:W0:Y:S01]  /*0000*/  LDC R1, c[0x0][0x37c] ;  /* 0x0000df00ff017b82 */ /* 0x000e220000000800 */
[----:B------:R-:W1:Y:S01]  /*0010*/  S2R R8, SR_TID.X ;  /* 0x0000000000087919 */ /* 0x000e620000002100 */
[----:B0-----:R-:W-:Y:S01]  /*0020*/  VIADD R1, R1, 0xfffffff8 ;  /* 0xfffffff801017836 */ /* 0x001fe20000000000 */
[----:B------:R-:W-:Y:S01]  /*0030*/  MOV R0, 0x0 ;  /* 0x0000000000007802 */ /* 0x000fe20000000f00 */
[----:B------:R-:W0:Y:S01]  /*0040*/  LDCU UR4, c[0x0][0x2f8] ;  /* 0x00005f00ff0477ac */ /* 0x000e220008000800 */
[----:B------:R-:W1:Y:S03]  /*0050*/  S2R R9, SR_CTAID.X ;  /* 0x0000000000097919 */ /* 0x000e660000002500 */
[----:B------:R2:W3:Y:S01]  /*0060*/  LDC.64 R2, c[0x4][R0] ;  /* 0x0100000000027b82 */ /* 0x0004e20000000a00 */
[----:B------:R-:W4:Y:S01]  /*0070*/  LDCU.64 UR6, c[0x4][0x8] ;  /* 0x01000100ff0677ac */ /* 0x000f220008000a00 */
[----:B------:R-:W5:Y:S01]  /*0080*/  LDCU UR5, c[0x0][0x2fc] ;  /* 0x00005f80ff0577ac */ /* 0x000f620008000800 */
[----:B0-----:R-:W-:Y:S01]  /*0090*/  IADD3 R6, P0, PT, R1, UR4, RZ ;  /* 0x0000000401067c10 */ /* 0x001fe2000ff1e0ff */
[----:B----4-:R-:W-:Y:S01]  /*00a0*/  IMAD.U32 R4, RZ, RZ, UR6 ;  /* 0x00000006ff047e24 */ /* 0x010fe2000f8e00ff */
[----:B------:R-:W-:-:S03]  /*00b0*/  MOV R5, UR7 ;  /* 0x0000000700057c02 */ /* 0x000fc60008000f00 */
[----:B-----5:R-:W-:Y:S01]  /*00c0*/  IMAD.X R7, RZ, RZ, UR5, P0 ;  /* 0x00000005ff077e24 */ /* 0x020fe200080e06ff */
[----:B-1----:R2:W-:Y:S07]  /*00d0*/  STL.64 [R1], R8 ;  /* 0x0000000801007387 */ /* 0x0025ee0000100a00 */
[----:B------:R-:W-:-:S07]  /*00e0*/  LEPC R20, `(.L_x_0) ;  /* 0x000000001014794e */ /* 0x000fce0000000000 */
[----:B--23--:R-:W-:Y:S05]  /*00f0*/  CALL.ABS.NOINC R2 ;  /* 0x0000000002007343 */ /* 0x00cfea0003c00000 */
.L_x_0:
[----:B------:R-:W-:Y:S05]  /*0100*/  EXIT ;  /* 0x000000000000794d */ /* 0x000fea0003800000 */
.L_x_1:
[----:B------:R-:W-:-:S00]  /*0110*/  BRA `(.L_x_1) ;  /* 0xfffffffc00fc7947 */ /* 0x000fc0000383ffff */
[----:B------:R-:W-:-:S00]  /*0120*/  NOP ;  /* 0x0000000000007918 */ /* 0x000fc00000000000 */
        /* <DEDUP_REMOVED lines=13> */
.L_x_2:


//--------------------- .nv.global.init           --------------------------
	.section	.nv.global.init,"aw",@progbits
.nv.global.init:
	.type		$str,@object
	.size		$str,(.L_0 - $str)
$str:
        /*0000*/ 	.byte	0x48, 0x65, 0x6c, 0x6c, 0x6f, 0x20, 0x66, 0x72, 0x6f, 0x6d, 0x20, 0x47, 0x50, 0x55, 0x20, 0x74
        /*0010*/ 	.byte	0x68, 0x72, 0x65, 0x61, 0x64, 0x20, 0x25, 0x64, 0x20, 0x69, 0x6e, 0x20, 0x62, 0x6c, 0x6f, 0x63
        /*0020*/ 	.byte	0x6b, 0x20, 0x25, 0x64, 0x21, 0x0a, 0x00
.L_0:


//--------------------- .nv.shared.reserved.0     --------------------------
	.section	.nv.shared.reserved.0,"aw",@nobits
	.weak		__nv_reservedSMEM_offset_0_alias
	.size		__nv_reservedSMEM_offset_0_alias, 0, 64
	.other		__nv_reservedSMEM_offset_0_alias,@"STO_CUDA_RESERVED_SHARED STV_DEFAULT"
__nv_reservedSMEM_offset_0_alias:
	.zero		0
	.zero		64


//--------------------- .nv.constant0._Z5hellov   --------------------------
	.section	.nv.constant0._Z5hellov,"a",@progbits
	.sectionflags	@""
	.align	4
.nv.constant0._Z5hellov:
	.zero		896


//--------------------- SYMBOLS --------------------------

	.type		.nv.reservedSmem.offset0,@object
	.size		.nv.reservedSmem.offset0,0x4
	.type		vprintf,@function
